//
// Generated by NVIDIA NVVM Compiler
//
// Compiler Build ID: CL-36424714
// Cuda compilation tools, release 13.0, V13.0.88
// Based on NVVM 20.0.0
//

.version 9.0
.target sm_100
.address_size 64

	// .globl	double2float_f

.visible .entry double2float_f(
	.param .u64 .ptr .align 1 double2float_f_param_0,
	.param .u64 .ptr .align 1 double2float_f_param_1,
	.param .u32 double2float_f_param_2
)
{
	.reg .pred 	%p<2>;
	.reg .b32 	%r<6>;
	.reg .b32 	%f<2>;
	.reg .b64 	%rd<9>;
	.reg .b64 	%fd<2>;

	ld.param.u64 	%rd1, [double2float_f_param_0];
	ld.param.u64 	%rd2, [double2float_f_param_1];
	ld.param.u32 	%r2, [double2float_f_param_2];
	mov.u32 	%r3, %ctaid.x;
	mov.u32 	%r4, %ntid.x;
	mov.u32 	%r5, %tid.x;
	mad.lo.s32 	%r1, %r3, %r4, %r5;
	setp.ge.s32 	%p1, %r1, %r2;
	@%p1 bra 	$L__BB0_2;
	cvta.to.global.u64 	%rd3, %rd1;
	cvta.to.global.u64 	%rd4, %rd2;
	mul.wide.s32 	%rd5, %r1, 8;
	add.s64 	%rd6, %rd3, %rd5;
	ld.global.f64 	%fd1, [%rd6];
	cvt.rn.f32.f64 	%f1, %fd1;
	mul.wide.s32 	%rd7, %r1, 4;
	add.s64 	%rd8, %rd4, %rd7;
	st.global.f32 	[%rd8], %f1;
$L__BB0_2:
	ret;

}
	// .globl	float2double_f
.visible .entry float2double_f(
	.param .u64 .ptr .align 1 float2double_f_param_0,
	.param .u64 .ptr .align 1 float2double_f_param_1,
	.param .u32 float2double_f_param_2
)
{
	.reg .pred 	%p<2>;
	.reg .b32 	%r<6>;
	.reg .b32 	%f<2>;
	.reg .b64 	%rd<9>;
	.reg .b64 	%fd<2>;

	ld.param.u64 	%rd1, [float2double_f_param_0];
	ld.param.u64 	%rd2, [float2double_f_param_1];
	ld.param.u32 	%r2, [float2double_f_param_2];
	mov.u32 	%r3, %ctaid.x;
	mov.u32 	%r4, %ntid.x;
	mov.u32 	%r5, %tid.x;
	mad.lo.s32 	%r1, %r3, %r4, %r5;
	setp.ge.s32 	%p1, %r1, %r2;
	@%p1 bra 	$L__BB1_2;
	cvta.to.global.u64 	%rd3, %rd1;
	cvta.to.global.u64 	%rd4, %rd2;
	mul.wide.s32 	%rd5, %r1, 4;
	add.s64 	%rd6, %rd3, %rd5;
	ld.global.f32 	%f1, [%rd6];
	cvt.f64.f32 	%fd1, %f1;
	mul.wide.s32 	%rd7, %r1, 8;
	add.s64 	%rd8, %rd4, %rd7;
	st.global.f64 	[%rd8], %fd1;
$L__BB1_2:
	ret;

}


// ===== COMPILED SASS (sm_100) =====

	.target	sm_100

	.elftype	@"ET_EXEC"


//--------------------- .note.nv.tkinfo           --------------------------
	.section	.note.nv.tkinfo,"",@"SHT_NOTE"
	.sectionflags	@"SHF_NOTE_NV_TKINFO"
	.tkinfo
        /*0018*/ 	.word	0x00000002
        /*0030*/ 	.string	""
        /*0030*/ 	.string	"ptxas"
        /*0030*/ 	.string	"Cuda compilation tools, release 13.0, V13.0.88"
        /*0030*/ 	.string	"Build cuda_13.0.r13.0/compiler.36424714_0"
        /*0030*/ 	.string	"-arch sm_100 -m 64 "



//--------------------- .note.nv.cuinfo           --------------------------
	.section	.note.nv.cuinfo,"",@"SHT_NOTE"
	.sectionflags	@"SHF_NOTE_NV_CUINFO"
        /*0018*/ 	.short	0x0002
        /*001a*/ 	.short	0x0064
        /*001c*/ 	.short	0x0082
	.zero		2


//--------------------- .nv.info                  --------------------------
	.section	.nv.info,"",@"SHT_CUDA_INFO"
	.align	4


	//----- nvinfo : EIATTR_REGCOUNT
	.align		4
        /*0000*/ 	.byte	0x04, 0x2f
        /*0002*/ 	.short	(.L_1 - .L_0)
	.align		4
.L_0:
        /*0004*/ 	.word	index@(double2float_f)
        /*0008*/ 	.word	0x0000000c


	//----- nvinfo : EIATTR_FRAME_SIZE
	.align		4
.L_1:
        /*000c*/ 	.byte	0x04, 0x11
        /*000e*/ 	.short	(.L_3 - .L_2)
	.align		4
.L_2:
        /*0010*/ 	.word	index@(double2float_f)
        /*0014*/ 	.word	0x00000000


	//----- nvinfo : EIATTR_REGCOUNT
	.align		4
.L_3:
        /*0018*/ 	.byte	0x04, 0x2f
        /*001a*/ 	.short	(.L_5 - .L_4)
	.align		4
.L_4:
        /*001c*/ 	.word	index@(float2double_f)
        /*0020*/ 	.word	0x0000000c


	//----- nvinfo : EIATTR_FRAME_SIZE
	.align		4
.L_5:
        /*0024*/ 	.byte	0x04, 0x11
        /*0026*/ 	.short	(.L_7 - .L_6)
	.align		4
.L_6:
        /*0028*/ 	.word	index@(float2double_f)
        /*002c*/ 	.word	0x00000000


	//----- nvinfo : EIATTR_MIN_STACK_SIZE
	.align		4
.L_7:
        /*0030*/ 	.byte	0x04, 0x12
        /*0032*/ 	.short	(.L_9 - .L_8)
	.align		4
.L_8:
        /*0034*/ 	.word	index@(float2double_f)
        /*0038*/ 	.word	0x00000000


	//----- nvinfo : EIATTR_MIN_STACK_SIZE
	.align		4
.L_9:
        /*003c*/ 	.byte	0x04, 0x12
        /*003e*/ 	.short	(.L_11 - .L_10)
	.align		4
.L_10:
        /*0040*/ 	.word	index@(double2float_f)
        /*0044*/ 	.word	0x00000000
.L_11:


//--------------------- .nv.compat                --------------------------
	.section	.nv.compat,"",@"SHT_CUDA_COMPAT_INFO"
	.align	4
        /*0000*/ 	.byte	0x02, 0x09, 0x00, 0x00, 0x02, 0x02, 0x01, 0x00, 0x02, 0x05, 0x05, 0x00, 0x03, 0x07, 0x01, 0x01
        /*0010*/ 	.byte	0x02, 0x03, 0x00, 0x00, 0x02, 0x06, 0x01, 0x00, 0x04, 0x0b, 0x08, 0x00, 0x09, 0x00, 0x00, 0x00
        /*0020*/ 	.byte	0x00, 0x00, 0x00, 0x00


//--------------------- .nv.info.float2double_f   --------------------------
	.section	.nv.info.float2double_f,"",@"SHT_CUDA_INFO"
	.sectionflags	@""
	.align	4


	//----- nvinfo : EIATTR_CUDA_API_VERSION
	.align		4
        /*0000*/ 	.byte	0x04, 0x37
        /*0002*/ 	.short	(.L_13 - .L_12)
.L_12:
        /*0004*/ 	.word	0x00000082


	//----- nvinfo : EIATTR_KPARAM_INFO
	.align		4
.L_13:
        /*0008*/ 	.byte	0x04, 0x17
        /*000a*/ 	.short	(.L_15 - .L_14)
.L_14:
        /*000c*/ 	.word	0x00000000
        /*0010*/ 	.short	0x0002
        /*0012*/ 	.short	0x0010
        /*0014*/ 	.byte	0x00, 0xf0, 0x11, 0x00


	//----- nvinfo : EIATTR_KPARAM_INFO
	.align		4
.L_15:
        /*0018*/ 	.byte	0x04, 0x17
        /*001a*/ 	.short	(.L_17 - .L_16)
.L_16:
        /*001c*/ 	.word	0x00000000
        /*0020*/ 	.short	0x0001
        /*0022*/ 	.short	0x0008
        /*0024*/ 	.byte	0x00, 0xf5, 0x21, 0x00


	//----- nvinfo : EIATTR_KPARAM_INFO
	.align		4
.L_17:
        /*0028*/ 	.byte	0x04, 0x17
        /*002a*/ 	.short	(.L_19 - .L_18)
.L_18:
        /*002c*/ 	.word	0x00000000
        /*0030*/ 	.short	0x0000
        /*0032*/ 	.short	0x0000
        /*0034*/ 	.byte	0x00, 0xf5, 0x21, 0x00


	//----- nvinfo : EIATTR_SPARSE_MMA_MASK
	.align		4
.L_19:
        /*0038*/ 	.byte	0x03, 0x50
        /*003a*/ 	.short	0x0000


	//----- nvinfo : EIATTR_MAXREG_COUNT
	.align		4
        /*003c*/ 	.byte	0x03, 0x1b
        /*003e*/ 	.short	0x00ff


	//----- nvinfo : EIATTR_MERCURY_ISA_VERSION
	.align		4
        /*0040*/ 	.byte	0x03, 0x5f
        /*0042*/ 	.short	0x0101


	//----- nvinfo : EIATTR_VRC_CTA_INIT_COUNT
	.align		4
        /*0044*/ 	.byte	0x02, 0x4a
	.zero		1
	.zero		1


	//----- nvinfo : EIATTR_EXIT_INSTR_OFFSETS
	.align		4
        /*0048*/ 	.byte	0x04, 0x1c
        /*004a*/ 	.short	(.L_21 - .L_20)


	//   ....[0]....
.L_20:
        /*004c*/ 	.word	0x00000070


	//   ....[1]....
        /*0050*/ 	.word	0x00000100


	//----- nvinfo : EIATTR_CBANK_PARAM_SIZE
	.align		4
.L_21:
        /*0054*/ 	.byte	0x03, 0x19
        /*0056*/ 	.short	0x0014


	//----- nvinfo : EIATTR_PARAM_CBANK
	.align		4
        /*0058*/ 	.byte	0x04, 0x0a
        /*005a*/ 	.short	(.L_23 - .L_22)
	.align		4
.L_22:
        /*005c*/ 	.word	index@(.nv.constant0.float2double_f)
        /*0060*/ 	.short	0x0380
        /*0062*/ 	.short	0x0014


	//----- nvinfo : EIATTR_SW_WAR
	.align		4
.L_23:
        /*0064*/ 	.byte	0x04, 0x36
        /*0066*/ 	.short	(.L_25 - .L_24)
.L_24:
        /*0068*/ 	.word	0x00000008
.L_25:


//--------------------- .nv.info.double2float_f   --------------------------
	.section	.nv.info.double2float_f,"",@"SHT_CUDA_INFO"
	.sectionflags	@""
	.align	4


	//----- nvinfo : EIATTR_CUDA_API_VERSION
	.align		4
        /*0000*/ 	.byte	0x04, 0x37
        /*0002*/ 	.short	(.L_27 - .L_26)
.L_26:
        /*0004*/ 	.word	0x00000082


	//----- nvinfo : EIATTR_KPARAM_INFO
	.align		4
.L_27:
        /*0008*/ 	.byte	0x04, 0x17
        /*000a*/ 	.short	(.L_29 - .L_28)
.L_28:
        /*000c*/ 	.word	0x00000000
        /*0010*/ 	.short	0x0002
        /*0012*/ 	.short	0x0010
        /*0014*/ 	.byte	0x00, 0xf0, 0x11, 0x00


	//----- nvinfo : EIATTR_KPARAM_INFO
	.align		4
.L_29:
        /*0018*/ 	.byte	0x04, 0x17
        /*001a*/ 	.short	(.L_31 - .L_30)
.L_30:
        /*001c*/ 	.word	0x00000000
        /*0020*/ 	.short	0x0001
        /*0022*/ 	.short	0x0008
        /*0024*/ 	.byte	0x00, 0xf5, 0x21, 0x00


	//----- nvinfo : EIATTR_KPARAM_INFO
	.align		4
.L_31:
        /*0028*/ 	.byte	0x04, 0x17
        /*002a*/ 	.short	(.L_33 - .L_32)
.L_32:
        /*002c*/ 	.word	0x00000000
        /*0030*/ 	.short	0x0000
        /*0032*/ 	.short	0x0000
        /*0034*/ 	.byte	0x00, 0xf5, 0x21, 0x00


	//----- nvinfo : EIATTR_SPARSE_MMA_MASK
	.align		4
.L_33:
        /*0038*/ 	.byte	0x03, 0x50
        /*003a*/ 	.short	0x0000


	//----- nvinfo : EIATTR_MAXREG_COUNT
	.align		4
        /*003c*/ 	.byte	0x03, 0x1b
        /*003e*/ 	.short	0x00ff


	//----- nvinfo : EIATTR_MERCURY_ISA_VERSION
	.align		4
        /*0040*/ 	.byte	0x03, 0x5f
        /*0042*/ 	.short	0x0101


	//----- nvinfo : EIATTR_VRC_CTA_INIT_COUNT
	.align		4
        /*0044*/ 	.byte	0x02, 0x4a
	.zero		1
	.zero		1


	//----- nvinfo : EIATTR_EXIT_INSTR_OFFSETS
	.align		4
        /*0048*/ 	.byte	0x04, 0x1c
        /*004a*/ 	.short	(.L_35 - .L_34)


	//   ....[0]....
.L_34:
        /*004c*/ 	.word	0x00000070


	//   ....[1]....
        /*0050*/ 	.word	0x00000100


	//----- nvinfo : EIATTR_CBANK_PARAM_SIZE
	.align		4
.L_35:
        /*0054*/ 	.byte	0x03, 0x19
        /*0056*/ 	.short	0x0014


	//----- nvinfo : EIATTR_PARAM_CBANK
	.align		4
        /*0058*/ 	.byte	0x04, 0x0a
        /*005a*/ 	.short	(.L_37 - .L_36)
	.align		4
.L_36:
        /*005c*/ 	.word	index@(.nv.constant0.double2float_f)
        /*0060*/ 	.short	0x0380
        /*0062*/ 	.short	0x0014


	//----- nvinfo : EIATTR_SW_WAR
	.align		4
.L_37:
        /*0064*/ 	.byte	0x04, 0x36
        /*0066*/ 	.short	(.L_39 - .L_38)
.L_38:
        /*0068*/ 	.word	0x00000008
.L_39:


//--------------------- .nv.callgraph             --------------------------
	.section	.nv.callgraph,"",@"SHT_CUDA_CALLGRAPH"
	.align	4
	.sectionentsize	8
	.align		4
        /*0000*/ 	.word	0x00000000
	.align		4
        /*0004*/ 	.word	0xffffffff
	.align		4
        /*0008*/ 	.word	0x00000000
	.align		4
        /*000c*/ 	.word	0xfffffffe
	.align		4
        /*0010*/ 	.word	0x00000000
	.align		4
        /*0014*/ 	.word	0xfffffffd
	.align		4
        /*0018*/ 	.word	0x00000000
	.align		4
        /*001c*/ 	.word	0xfffffffc


//--------------------- .text.float2double_f      --------------------------
	.section	.text.float2double_f,"ax",@progbits
	.align	128
        .global         float2double_f
        .type           float2double_f,@function
        .size           float2double_f,(.L_x_2 - float2double_f)
        .other          float2double_f,@"STO_CUDA_ENTRY STV_DEFAULT"
float2double_f:
.text.float2double_f:
[----:B------:R-:W-:Y:S01]  /*0000*/  LDC R1, c[0x0][0x37c] ;  /* 0x0000df00ff017b82 */ /* 0x000fe20000000800 */
[----:B------:R-:W0:Y:S07]  /*0010*/  S2R R0, SR_TID.X ;  /* 0x0000000000007919 */ /* 0x000e2e0000002100 */
[----:B------:R-:W0:Y:S01]  /*0020*/  S2UR UR4, SR_CTAID.X ;  /* 0x00000000000479c3 */ /* 0x000e220000002500 */
[----:B------:R-:W1:Y:S07]  /*0030*/  LDCU UR5, c[0x0][0x390] ;  /* 0x00007200ff0577ac */ /* 0x000e6e0008000800 */
[----:B------:R-:W0:Y:S02]  /*0040*/  LDC R9, c[0x0][0x360] ;  /* 0x0000d800ff097b82 */ /* 0x000e240000000800 */
[----:B0-----:R-:W-:-:S05]  /*0050*/  IMAD R9, R9, UR4, R0 ;  /* 0x0000000409097c24 */ /* 0x001fca000f8e0200 */
[----:B-1----:R-:W-:-:S13]  /*0060*/  ISETP.GE.AND P0, PT, R9, UR5, PT ;  /* 0x0000000509007c0c */ /* 0x002fda000bf06270 */
[----:B------:R-:W-:Y:S05]  /*0070*/  @P0 EXIT ;  /* 0x000000000000094d */ /* 0x000fea0003800000 */
[----:B------:R-:W0:Y:S01]  /*0080*/  LDC.64 R2, c[0x0][0x380] ;  /* 0x0000e000ff027b82 */ /* 0x000e220000000a00 */
[----:B------:R-:W1:Y:S07]  /*0090*/  LDCU.64 UR4, c[0x0][0x358] ;  /* 0x00006b00ff0477ac */ /* 0x000e6e0008000a00 */
[----:B------:R-:W2:Y:S01]  /*00a0*/  LDC.64 R6, c[0x0][0x388] ;  /* 0x0000e200ff067b82 */ /* 0x000ea20000000a00 */
[----:B0-----:R-:W-:-:S06]  /*00b0*/  IMAD.WIDE R2, R9, 0x4, R2 ;  /* 0x0000000409027825 */ /* 0x001fcc00078e0202 */
[----:B-1----:R-:W3:Y:S01]  /*00c0*/  LDG.E R2, desc[UR4][R2.64] ;  /* 0x0000000402027981 */ /* 0x002ee2000c1e1900 */
[----:B--2---:R-:W-:Y:S01]  /*00d0*/  IMAD.WIDE R6, R9, 0x8, R6 ;  /* 0x0000000809067825 */ /* 0x004fe200078e0206 */
[----:B---3--:R-:W0:Y:S04]  /*00e0*/  F2F.F64.F32 R4, R2 ;  /* 0x0000000200047310 */ /* 0x008e280000201800 */
[----:B0-----:R-:W-:Y:S01]  /*00f0*/  STG.E.64 desc[UR4][R6.64], R4 ;  /* 0x0000000406007986 */ /* 0x001fe2000c101b04 */
[----:B------:R-:W-:Y:S05]  /*0100*/  EXIT ;  /* 0x000000000000794d */ /* 0x000fea0003800000 */
.L_x_0:
[----:B------:R-:W-:-:S00]  /*0110*/  BRA `(.L_x_0) ;  /* 0xfffffffc00fc7947 */ /* 0x000fc0000383ffff */
[----:B------:R-:W-:-:S00]  /*0120*/  NOP ;  /* 0x0000000000007918 */ /* 0x000fc00000000000 */
        /* <DEDUP_REMOVED lines=13> */
.L_x_2:


//--------------------- .text.double2float_f      --------------------------
	.section	.text.double2float_f,"ax",@progbits
	.align	128
        .global         double2float_f
        .type           double2float_f,@function
        .size           double2float_f,(.L_x_3 - double2float_f)
        .other          double2float_f,@"STO_CUDA_ENTRY STV_DEFAULT"
double2float_f:
.text.double2float_f:
        /* <DEDUP_REMOVED lines=12> */
[----:B-1----:R-:W3:Y:S01]  /*00c0*/  LDG.E.64 R2, desc[UR4][R2.64] ;  /* 0x0000000402027981 */ /* 0x002ee2000c1e1b00 */
[----:B--2---:R-:W-:Y:S01]  /*00d0*/  IMAD.WIDE R4, R7, 0x4, R4 ;  /* 0x0000000407047825 */ /* 0x004fe200078e0204 */
[----:B---3--:R-:W0:Y:S04]  /*00e0*/  F2F.F32.F64 R9, R2 ;  /* 0x0000000200097310 */ /* 0x008e280000301000 */
[----:B0-----:R-:W-:Y:S01]  /*00f0*/  STG.E desc[UR4][R4.64], R9 ;  /* 0x0000000904007986 */ /* 0x001fe2000c101904 */
[----:B------:R-:W-:Y:S05]  /*0100*/  EXIT ;  /* 0x000000000000794d */ /* 0x000fea0003800000 */
.L_x_1:
        /* <DEDUP_REMOVED lines=15> */
.L_x_3:


//--------------------- .nv.shared.reserved.0     --------------------------
	.section	.nv.shared.reserved.0,"aw",@nobits
	.weak		__nv_reservedSMEM_offset_0_alias
	.size		__nv_reservedSMEM_offset_0_alias, 0, 64
	.other		__nv_reservedSMEM_offset_0_alias,@"STO_CUDA_RESERVED_SHARED STV_DEFAULT"
__nv_reservedSMEM_offset_0_alias:
	.zero		0
	.zero		64


//--------------------- .nv.constant0.float2double_f --------------------------
	.section	.nv.constant0.float2double_f,"a",@progbits
	.sectionflags	@""
	.align	4
.nv.constant0.float2double_f:
	.zero		916


//--------------------- .nv.constant0.double2float_f --------------------------
	.section	.nv.constant0.double2float_f,"a",@progbits
	.sectionflags	@""
	.align	4
.nv.constant0.double2float_f:
	.zero		916


//--------------------- SYMBOLS --------------------------

	.type		.nv.reservedSmem.offset0,@object
	.size		.nv.reservedSmem.offset0,0x4
